//
// Generated by NVIDIA NVVM Compiler
//
// Compiler Build ID: CL-36424714
// Cuda compilation tools, release 13.0, V13.0.88
// Based on NVVM 20.0.0
//

.version 9.0
.target sm_100
.address_size 64

	// .globl	_Z11naiveMatMulPKfS0_Pfiii

.visible .entry _Z11naiveMatMulPKfS0_Pfiii(
	.param .u64 .ptr .align 1 _Z11naiveMatMulPKfS0_Pfiii_param_0,
	.param .u64 .ptr .align 1 _Z11naiveMatMulPKfS0_Pfiii_param_1,
	.param .u64 .ptr .align 1 _Z11naiveMatMulPKfS0_Pfiii_param_2,
	.param .u32 _Z11naiveMatMulPKfS0_Pfiii_param_3,
	.param .u32 _Z11naiveMatMulPKfS0_Pfiii_param_4,
	.param .u32 _Z11naiveMatMulPKfS0_Pfiii_param_5
)
{
	.reg .pred 	%p<13>;
	.reg .b32 	%r<41>;
	.reg .b32 	%f<68>;
	.reg .b64 	%rd<53>;

	ld.param.u64 	%rd7, [_Z11naiveMatMulPKfS0_Pfiii_param_0];
	ld.param.u64 	%rd8, [_Z11naiveMatMulPKfS0_Pfiii_param_1];
	ld.param.u64 	%rd6, [_Z11naiveMatMulPKfS0_Pfiii_param_2];
	ld.param.u32 	%r20, [_Z11naiveMatMulPKfS0_Pfiii_param_3];
	ld.param.u32 	%r18, [_Z11naiveMatMulPKfS0_Pfiii_param_4];
	ld.param.u32 	%r19, [_Z11naiveMatMulPKfS0_Pfiii_param_5];
	cvta.to.global.u64 	%rd1, %rd8;
	cvta.to.global.u64 	%rd2, %rd7;
	mov.u32 	%r21, %ctaid.y;
	mov.u32 	%r22, %ntid.y;
	mov.u32 	%r23, %tid.y;
	mad.lo.s32 	%r1, %r21, %r22, %r23;
	mov.u32 	%r24, %ctaid.x;
	mov.u32 	%r25, %ntid.x;
	mov.u32 	%r26, %tid.x;
	mad.lo.s32 	%r2, %r24, %r25, %r26;
	setp.ge.s32 	%p1, %r1, %r20;
	setp.ge.s32 	%p2, %r2, %r19;
	or.pred  	%p3, %p1, %p2;
	@%p3 bra 	$L__BB0_14;
	setp.lt.s32 	%p4, %r18, 1;
	mov.f32 	%f67, 0f00000000;
	@%p4 bra 	$L__BB0_13;
	mul.lo.s32 	%r3, %r18, %r1;
	and.b32  	%r4, %r18, 7;
	setp.lt.u32 	%p5, %r18, 8;
	mov.f32 	%f67, 0f00000000;
	mov.b32 	%r39, 0;
	@%p5 bra 	$L__BB0_5;
	and.b32  	%r39, %r18, 2147483640;
	neg.s32 	%r37, %r39;
	shl.b32 	%r7, %r19, 3;
	mul.wide.u32 	%rd9, %r3, 4;
	add.s64 	%rd10, %rd9, %rd2;
	add.s64 	%rd52, %rd10, 16;
	mov.f32 	%f67, 0f00000000;
	mul.wide.s32 	%rd13, %r19, 4;
	mov.u32 	%r36, %r2;
$L__BB0_4:
	.pragma "nounroll";
	ld.global.f32 	%f17, [%rd52+-16];
	mul.wide.s32 	%rd11, %r36, 4;
	add.s64 	%rd12, %rd1, %rd11;
	ld.global.f32 	%f18, [%rd12];
	fma.rn.f32 	%f19, %f17, %f18, %f67;
	ld.global.f32 	%f20, [%rd52+-12];
	add.s64 	%rd14, %rd12, %rd13;
	ld.global.f32 	%f21, [%rd14];
	fma.rn.f32 	%f22, %f20, %f21, %f19;
	ld.global.f32 	%f23, [%rd52+-8];
	add.s64 	%rd15, %rd14, %rd13;
	ld.global.f32 	%f24, [%rd15];
	fma.rn.f32 	%f25, %f23, %f24, %f22;
	ld.global.f32 	%f26, [%rd52+-4];
	add.s64 	%rd16, %rd15, %rd13;
	ld.global.f32 	%f27, [%rd16];
	fma.rn.f32 	%f28, %f26, %f27, %f25;
	ld.global.f32 	%f29, [%rd52];
	add.s64 	%rd17, %rd16, %rd13;
	ld.global.f32 	%f30, [%rd17];
	fma.rn.f32 	%f31, %f29, %f30, %f28;
	ld.global.f32 	%f32, [%rd52+4];
	add.s64 	%rd18, %rd17, %rd13;
	ld.global.f32 	%f33, [%rd18];
	fma.rn.f32 	%f34, %f32, %f33, %f31;
	ld.global.f32 	%f35, [%rd52+8];
	add.s64 	%rd19, %rd18, %rd13;
	ld.global.f32 	%f36, [%rd19];
	fma.rn.f32 	%f37, %f35, %f36, %f34;
	ld.global.f32 	%f38, [%rd52+12];
	add.s64 	%rd20, %rd19, %rd13;
	ld.global.f32 	%f39, [%rd20];
	fma.rn.f32 	%f67, %f38, %f39, %f37;
	add.s32 	%r37, %r37, 8;
	add.s32 	%r36, %r36, %r7;
	add.s64 	%rd52, %rd52, 32;
	setp.ne.s32 	%p6, %r37, 0;
	@%p6 bra 	$L__BB0_4;
$L__BB0_5:
	setp.eq.s32 	%p7, %r4, 0;
	@%p7 bra 	$L__BB0_13;
	and.b32  	%r13, %r18, 3;
	setp.lt.u32 	%p8, %r4, 4;
	@%p8 bra 	$L__BB0_8;
	add.s32 	%r28, %r39, %r3;
	mul.wide.u32 	%rd21, %r28, 4;
	add.s64 	%rd22, %rd2, %rd21;
	ld.global.f32 	%f41, [%rd22];
	mad.lo.s32 	%r29, %r39, %r19, %r2;
	mul.wide.s32 	%rd23, %r29, 4;
	add.s64 	%rd24, %rd1, %rd23;
	ld.global.f32 	%f42, [%rd24];
	fma.rn.f32 	%f43, %f41, %f42, %f67;
	cvt.u64.u32 	%rd25, %r3;
	cvt.u64.u32 	%rd26, %r39;
	add.s64 	%rd27, %rd26, %rd25;
	shl.b64 	%rd28, %rd27, 2;
	add.s64 	%rd29, %rd2, %rd28;
	ld.global.f32 	%f44, [%rd29+4];
	mul.wide.s32 	%rd30, %r19, 4;
	add.s64 	%rd31, %rd24, %rd30;
	ld.global.f32 	%f45, [%rd31];
	fma.rn.f32 	%f46, %f44, %f45, %f43;
	ld.global.f32 	%f47, [%rd29+8];
	add.s64 	%rd32, %rd31, %rd30;
	ld.global.f32 	%f48, [%rd32];
	fma.rn.f32 	%f49, %f47, %f48, %f46;
	ld.global.f32 	%f50, [%rd29+12];
	add.s64 	%rd33, %rd32, %rd30;
	ld.global.f32 	%f51, [%rd33];
	fma.rn.f32 	%f67, %f50, %f51, %f49;
	add.s32 	%r39, %r39, 4;
$L__BB0_8:
	setp.eq.s32 	%p9, %r13, 0;
	@%p9 bra 	$L__BB0_13;
	setp.eq.s32 	%p10, %r13, 1;
	@%p10 bra 	$L__BB0_11;
	add.s32 	%r30, %r39, %r3;
	mul.wide.u32 	%rd34, %r30, 4;
	add.s64 	%rd35, %rd2, %rd34;
	ld.global.f32 	%f53, [%rd35];
	mad.lo.s32 	%r31, %r39, %r19, %r2;
	mul.wide.s32 	%rd36, %r31, 4;
	add.s64 	%rd37, %rd1, %rd36;
	ld.global.f32 	%f54, [%rd37];
	fma.rn.f32 	%f55, %f53, %f54, %f67;
	cvt.u64.u32 	%rd38, %r3;
	cvt.u64.u32 	%rd39, %r39;
	add.s64 	%rd40, %rd39, %rd38;
	shl.b64 	%rd41, %rd40, 2;
	add.s64 	%rd42, %rd2, %rd41;
	ld.global.f32 	%f56, [%rd42+4];
	mul.wide.s32 	%rd43, %r19, 4;
	add.s64 	%rd44, %rd37, %rd43;
	ld.global.f32 	%f57, [%rd44];
	fma.rn.f32 	%f67, %f56, %f57, %f55;
	add.s32 	%r39, %r39, 2;
$L__BB0_11:
	and.b32  	%r32, %r18, 1;
	setp.eq.b32 	%p11, %r32, 1;
	not.pred 	%p12, %p11;
	@%p12 bra 	$L__BB0_13;
	add.s32 	%r33, %r39, %r3;
	mul.wide.u32 	%rd45, %r33, 4;
	add.s64 	%rd46, %rd2, %rd45;
	ld.global.f32 	%f58, [%rd46];
	mad.lo.s32 	%r34, %r39, %r19, %r2;
	mul.wide.s32 	%rd47, %r34, 4;
	add.s64 	%rd48, %rd1, %rd47;
	ld.global.f32 	%f59, [%rd48];
	fma.rn.f32 	%f67, %f58, %f59, %f67;
$L__BB0_13:
	mad.lo.s32 	%r35, %r19, %r1, %r2;
	cvta.to.global.u64 	%rd49, %rd6;
	mul.wide.s32 	%rd50, %r35, 4;
	add.s64 	%rd51, %rd49, %rd50;
	st.global.f32 	[%rd51], %f67;
$L__BB0_14:
	ret;

}


// ===== COMPILED SASS (sm_100) =====

	.target	sm_100

	.elftype	@"ET_EXEC"


//--------------------- .note.nv.tkinfo           --------------------------
	.section	.note.nv.tkinfo,"",@"SHT_NOTE"
	.sectionflags	@"SHF_NOTE_NV_TKINFO"
	.tkinfo
        /*0018*/ 	.word	0x00000002
        /*0030*/ 	.string	""
        /*0030*/ 	.string	"ptxas"
        /*0030*/ 	.string	"Cuda compilation tools, release 13.0, V13.0.88"
        /*0030*/ 	.string	"Build cuda_13.0.r13.0/compiler.36424714_0"
        /*0030*/ 	.string	"-arch sm_100 -m 64 "



//--------------------- .note.nv.cuinfo           --------------------------
	.section	.note.nv.cuinfo,"",@"SHT_NOTE"
	.sectionflags	@"SHF_NOTE_NV_CUINFO"
        /*0018*/ 	.short	0x0002
        /*001a*/ 	.short	0x0064
        /*001c*/ 	.short	0x0082
	.zero		2


//--------------------- .nv.info                  --------------------------
	.section	.nv.info,"",@"SHT_CUDA_INFO"
	.align	4


	//----- nvinfo : EIATTR_REGCOUNT
	.align		4
        /*0000*/ 	.byte	0x04, 0x2f
        /*0002*/ 	.short	(.L_1 - .L_0)
	.align		4
.L_0:
        /*0004*/ 	.word	index@(_Z11naiveMatMulPKfS0_Pfiii)
        /*0008*/ 	.word	0x00000020


	//----- nvinfo : EIATTR_FRAME_SIZE
	.align		4
.L_1:
        /*000c*/ 	.byte	0x04, 0x11
        /*000e*/ 	.short	(.L_3 - .L_2)
	.align		4
.L_2:
        /*0010*/ 	.word	index@(_Z11naiveMatMulPKfS0_Pfiii)
        /*0014*/ 	.word	0x00000000


	//----- nvinfo : EIATTR_MIN_STACK_SIZE
	.align		4
.L_3:
        /*0018*/ 	.byte	0x04, 0x12
        /*001a*/ 	.short	(.L_5 - .L_4)
	.align		4
.L_4:
        /*001c*/ 	.word	index@(_Z11naiveMatMulPKfS0_Pfiii)
        /*0020*/ 	.word	0x00000000
.L_5:


//--------------------- .nv.compat                --------------------------
	.section	.nv.compat,"",@"SHT_CUDA_COMPAT_INFO"
	.align	4
        /*0000*/ 	.byte	0x02, 0x09, 0x00, 0x00, 0x02, 0x02, 0x01, 0x00, 0x02, 0x05, 0x05, 0x00, 0x03, 0x07, 0x01, 0x01
        /*0010*/ 	.byte	0x02, 0x03, 0x00, 0x00, 0x02, 0x06, 0x01, 0x00, 0x04, 0x0b, 0x08, 0x00, 0x09, 0x00, 0x00, 0x00
        /*0020*/ 	.byte	0x00, 0x00, 0x00, 0x00


//--------------------- .nv.info._Z11naiveMatMulPKfS0_Pfiii --------------------------
	.section	.nv.info._Z11naiveMatMulPKfS0_Pfiii,"",@"SHT_CUDA_INFO"
	.sectionflags	@""
	.align	4


	//----- nvinfo : EIATTR_CUDA_API_VERSION
	.align		4
        /*0000*/ 	.byte	0x04, 0x37
        /*0002*/ 	.short	(.L_7 - .L_6)
.L_6:
        /*0004*/ 	.word	0x00000082


	//----- nvinfo : EIATTR_KPARAM_INFO
	.align		4
.L_7:
        /*0008*/ 	.byte	0x04, 0x17
        /*000a*/ 	.short	(.L_9 - .L_8)
.L_8:
        /*000c*/ 	.word	0x00000000
        /*0010*/ 	.short	0x0005
        /*0012*/ 	.short	0x0020
        /*0014*/ 	.byte	0x00, 0xf0, 0x11, 0x00


	//----- nvinfo : EIATTR_KPARAM_INFO
	.align		4
.L_9:
        /*0018*/ 	.byte	0x04, 0x17
        /*001a*/ 	.short	(.L_11 - .L_10)
.L_10:
        /*001c*/ 	.word	0x00000000
        /*0020*/ 	.short	0x0004
        /*0022*/ 	.short	0x001c
        /*0024*/ 	.byte	0x00, 0xf0, 0x11, 0x00


	//----- nvinfo : EIATTR_KPARAM_INFO
	.align		4
.L_11:
        /*0028*/ 	.byte	0x04, 0x17
        /*002a*/ 	.short	(.L_13 - .L_12)
.L_12:
        /*002c*/ 	.word	0x00000000
        /*0030*/ 	.short	0x0003
        /*0032*/ 	.short	0x0018
        /*0034*/ 	.byte	0x00, 0xf0, 0x11, 0x00


	//----- nvinfo : EIATTR_KPARAM_INFO
	.align		4
.L_13:
        /*0038*/ 	.byte	0x04, 0x17
        /*003a*/ 	.short	(.L_15 - .L_14)
.L_14:
        /*003c*/ 	.word	0x00000000
        /*0040*/ 	.short	0x0002
        /*0042*/ 	.short	0x0010
        /*0044*/ 	.byte	0x00, 0xf5, 0x21, 0x00


	//----- nvinfo : EIATTR_KPARAM_INFO
	.align		4
.L_15:
        /*0048*/ 	.byte	0x04, 0x17
        /*004a*/ 	.short	(.L_17 - .L_16)
.L_16:
        /*004c*/ 	.word	0x00000000
        /*0050*/ 	.short	0x0001
        /*0052*/ 	.short	0x0008
        /*0054*/ 	.byte	0x00, 0xf5, 0x21, 0x00


	//----- nvinfo : EIATTR_KPARAM_INFO
	.align		4
.L_17:
        /*0058*/ 	.byte	0x04, 0x17
        /*005a*/ 	.short	(.L_19 - .L_18)
.L_18:
        /*005c*/ 	.word	0x00000000
        /*0060*/ 	.short	0x0000
        /*0062*/ 	.short	0x0000
        /*0064*/ 	.byte	0x00, 0xf5, 0x21, 0x00


	//----- nvinfo : EIATTR_SPARSE_MMA_MASK
	.align		4
.L_19:
        /*0068*/ 	.byte	0x03, 0x50
        /*006a*/ 	.short	0x0000


	//----- nvinfo : EIATTR_MAXREG_COUNT
	.align		4
        /*006c*/ 	.byte	0x03, 0x1b
        /*006e*/ 	.short	0x00ff


	//----- nvinfo : EIATTR_MERCURY_ISA_VERSION
	.align		4
        /*0070*/ 	.byte	0x03, 0x5f
        /*0072*/ 	.short	0x0101


	//----- nvinfo : EIATTR_VRC_CTA_INIT_COUNT
	.align		4
        /*0074*/ 	.byte	0x02, 0x4a
	.zero		1
	.zero		1


	//----- nvinfo : EIATTR_EXIT_INSTR_OFFSETS
	.align		4
        /*0078*/ 	.byte	0x04, 0x1c
        /*007a*/ 	.short	(.L_21 - .L_20)


	//   ....[0]....
.L_20:
        /*007c*/ 	.word	0x000000d0


	//   ....[1]....
        /*0080*/ 	.word	0x000008f0


	//----- nvinfo : EIATTR_CBANK_PARAM_SIZE
	.align		4
.L_21:
        /*0084*/ 	.byte	0x03, 0x19
        /*0086*/ 	.short	0x0024


	//----- nvinfo : EIATTR_PARAM_CBANK
	.align		4
        /*0088*/ 	.byte	0x04, 0x0a
        /*008a*/ 	.short	(.L_23 - .L_22)
	.align		4
.L_22:
        /*008c*/ 	.word	index@(.nv.constant0._Z11naiveMatMulPKfS0_Pfiii)
        /*0090*/ 	.short	0x0380
        /*0092*/ 	.short	0x0024


	//----- nvinfo : EIATTR_SW_WAR
	.align		4
.L_23:
        /*0094*/ 	.byte	0x04, 0x36
        /*0096*/ 	.short	(.L_25 - .L_24)
.L_24:
        /*0098*/ 	.word	0x00000008
.L_25:


//--------------------- .nv.callgraph             --------------------------
	.section	.nv.callgraph,"",@"SHT_CUDA_CALLGRAPH"
	.align	4
	.sectionentsize	8
	.align		4
        /*0000*/ 	.word	0x00000000
	.align		4
        /*0004*/ 	.word	0xffffffff
	.align		4
        /*0008*/ 	.word	0x00000000
	.align		4
        /*000c*/ 	.word	0xfffffffe
	.align		4
        /*0010*/ 	.word	0x00000000
	.align		4
        /*0014*/ 	.word	0xfffffffd
	.align		4
        /*0018*/ 	.word	0x00000000
	.align		4
        /*001c*/ 	.word	0xfffffffc


//--------------------- .text._Z11naiveMatMulPKfS0_Pfiii --------------------------
	.section	.text._Z11naiveMatMulPKfS0_Pfiii,"ax",@progbits
	.align	128
        .global         _Z11naiveMatMulPKfS0_Pfiii
        .type           _Z11naiveMatMulPKfS0_Pfiii,@function
        .size           _Z11naiveMatMulPKfS0_Pfiii,(.L_x_5 - _Z11naiveMatMulPKfS0_Pfiii)
        .other          _Z11naiveMatMulPKfS0_Pfiii,@"STO_CUDA_ENTRY STV_DEFAULT"
_Z11naiveMatMulPKfS0_Pfiii:
.text._Z11naiveMatMulPKfS0_Pfiii:
[----:B------:R-:W-:Y:S01]  /*0000*/  LDC R1, c[0x0][0x37c] ;  /* 0x0000df00ff017b82 */ /* 0x000fe20000000800 */
[----:B------:R-:W0:Y:S07]  /*0010*/  S2R R5, SR_TID.X ;  /* 0x0000000000057919 */ /* 0x000e2e0000002100 */
[----:B------:R-:W1:Y:S01]  /*0020*/  LDC R16, c[0x0][0x364] ;  /* 0x0000d900ff107b82 */ /* 0x000e620000000800 */
[----:B------:R-:W2:Y:S01]  /*0030*/  LDCU UR6, c[0x0][0x398] ;  /* 0x00007300ff0677ac */ /* 0x000ea20008000800 */
[----:B------:R-:W1:Y:S06]  /*0040*/  S2R R3, SR_TID.Y ;  /* 0x0000000000037919 */ /* 0x000e6c0000002200 */
[----:B------:R-:W0:Y:S08]  /*0050*/  S2UR UR5, SR_CTAID.X ;  /* 0x00000000000579c3 */ /* 0x000e300000002500 */
[----:B------:R-:W0:Y:S08]  /*0060*/  LDC R0, c[0x0][0x360] ;  /* 0x0000d800ff007b82 */ /* 0x000e300000000800 */
[----:B------:R-:W1:Y:S08]  /*0070*/  S2UR UR4, SR_CTAID.Y ;  /* 0x00000000000479c3 */ /* 0x000e700000002600 */
[----:B------:R-:W3:Y:S01]  /*0080*/  LDC R17, c[0x0][0x3a0] ;  /* 0x0000e800ff117b82 */ /* 0x000ee20000000800 */
[----:B0-----:R-:W-:-:S02]  /*0090*/  IMAD R0, R0, UR5, R5 ;  /* 0x0000000500007c24 */ /* 0x001fc4000f8e0205 */
[----:B-1----:R-:W-:-:S03]  /*00a0*/  IMAD R16, R16, UR4, R3 ;  /* 0x0000000410107c24 */ /* 0x002fc6000f8e0203 */
[----:B---3--:R-:W-:-:S04]  /*00b0*/  ISETP.GE.AND P0, PT, R0, R17, PT ;  /* 0x000000110000720c */ /* 0x008fc80003f06270 */
[----:B--2---:R-:W-:-:S13]  /*00c0*/  ISETP.GE.OR P0, PT, R16, UR6, P0 ;  /* 0x0000000610007c0c */ /* 0x004fda0008706670 */
[----:B------:R-:W-:Y:S05]  /*00d0*/  @P0 EXIT ;  /* 0x000000000000094d */ /* 0x000fea0003800000 */
[----:B------:R-:W0:Y:S01]  /*00e0*/  LDC R19, c[0x0][0x39c] ;  /* 0x0000e700ff137b82 */ /* 0x000e220000000800 */
[----:B------:R-:W1:Y:S01]  /*00f0*/  LDCU.64 UR4, c[0x0][0x358] ;  /* 0x00006b00ff0477ac */ /* 0x000e620008000a00 */
[----:B------:R-:W-:Y:S01]  /*0100*/  HFMA2 R24, -RZ, RZ, 0, 0 ;  /* 0x00000000ff187431 */ /* 0x000fe200000001ff */
[----:B0-----:R-:W-:-:S13]  /*0110*/  ISETP.GE.AND P0, PT, R19, 0x1, PT ;  /* 0x000000011300780c */ /* 0x001fda0003f06270 */
[----:B-1----:R-:W-:Y:S05]  /*0120*/  @!P0 BRA `(.L_x_0) ;  /* 0x0000000400e08947 */ /* 0x002fea0003800000 */
[C---:B------:R-:W-:Y:S01]  /*0130*/  ISETP.GE.U32.AND P1, PT, R19.reuse, 0x8, PT ;  /* 0x000000081300780c */ /* 0x040fe20003f26070 */
[----:B------:R-:W-:Y:S01]  /*0140*/  IMAD R20, R16, R19, RZ ;  /* 0x0000001310147224 */ /* 0x000fe200078e02ff */
[----:B------:R-:W-:Y:S02]  /*0150*/  LOP3.LUT R27, R19, 0x7, RZ, 0xc0, !PT ;  /* 0x00000007131b7812 */ /* 0x000fe400078ec0ff */
[----:B------:R-:W-:Y:S02]  /*0160*/  MOV R24, RZ ;  /* 0x000000ff00187202 */ /* 0x000fe40000000f00 */
[----:B------:R-:W-:Y:S02]  /*0170*/  ISETP.NE.AND P0, PT, R27, RZ, PT ;  /* 0x000000ff1b00720c */ /* 0x000fe40003f05270 */
[----:B------:R-:W-:-:S05]  /*0180*/  MOV R21, RZ ;  /* 0x000000ff00157202 */ /* 0x000fca0000000f00 */
[----:B------:R-:W-:Y:S06]  /*0190*/  @!P1 BRA `(.L_x_1) ;  /* 0x0000000000c49947 */ /* 0x000fec0003800000 */
[----:B------:R-:W0:Y:S01]  /*01a0*/  LDC.64 R2, c[0x0][0x380] ;  /* 0x0000e000ff027b82 */ /* 0x000e220000000a00 */
[----:B------:R-:W-:Y:S02]  /*01b0*/  LOP3.LUT R21, R19, 0x7ffffff8, RZ, 0xc0, !PT ;  /* 0x7ffffff813157812 */ /* 0x000fe400078ec0ff */
[----:B------:R-:W-:Y:S02]  /*01c0*/  MOV R24, RZ ;  /* 0x000000ff00187202 */ /* 0x000fe40000000f00 */
[----:B------:R-:W-:Y:S02]  /*01d0*/  MOV R18, R0 ;  /* 0x0000000000127202 */ /* 0x000fe40000000f00 */
[----:B------:R-:W-:Y:S01]  /*01e0*/  IADD3 R22, PT, PT, -R21, RZ, RZ ;  /* 0x000000ff15167210 */ /* 0x000fe20007ffe1ff */
[----:B0-----:R-:W-:-:S03]  /*01f0*/  IMAD.WIDE.U32 R2, R20, 0x4, R2 ;  /* 0x0000000414027825 */ /* 0x001fc600078e0002 */
[----:B------:R-:W-:-:S04]  /*0200*/  IADD3 R4, P1, PT, R2, 0x10, RZ ;  /* 0x0000001002047810 */ /* 0x000fc80007f3e0ff */
[----:B------:R-:W-:-:S09]  /*0210*/  IADD3.X R5, PT, PT, RZ, R3, RZ, P1, !PT ;  /* 0x00000003ff057210 */ /* 0x000fd20000ffe4ff */
.L_x_2:
[----:B------:R-:W0:Y:S01]  /*0220*/  LDC.64 R14, c[0x0][0x388] ;  /* 0x0000e200ff0e7b82 */ /* 0x000e220000000a00 */
[----:B------:R-:W-:Y:S02]  /*0230*/  MOV R2, R4 ;  /* 0x0000000400027202 */ /* 0x000fe40000000f00 */
[----:B------:R-:W-:-:S05]  /*0240*/  MOV R3, R5 ;  /* 0x0000000500037202 */ /* 0x000fca0000000f00 */
[----:B------:R-:W2:Y:S04]  /*0250*/  LDG.E R25, desc[UR4][R2.64+-0x10] ;  /* 0xfffff00402197981 */ /* 0x000ea8000c1e1900 */
[----:B------:R-:W3:Y:S04]  /*0260*/  LDG.E R23, desc[UR4][R2.64+-0xc] ;  /* 0xfffff40402177981 */ /* 0x000ee8000c1e1900 */
[----:B------:R-:W4:Y:S04]  /*0270*/  LDG.E R29, desc[UR4][R2.64+-0x8] ;  /* 0xfffff804021d7981 */ /* 0x000f28000c1e1900 */
[----:B------:R-:W5:Y:S01]  /*0280*/  LDG.E R28, desc[UR4][R2.64+-0x4] ;  /* 0xfffffc04021c7981 */ /* 0x000f62000c1e1900 */
[----:B0-----:R-:W-:-:S05]  /*0290*/  IMAD.WIDE R14, R18, 0x4, R14 ;  /* 0x00000004120e7825 */ /* 0x001fca00078e020e */
[----:B------:R0:W2:Y:S01]  /*02a0*/  LDG.E R26, desc[UR4][R14.64] ;  /* 0x000000040e1a7981 */ /* 0x0000a2000c1e1900 */
[----:B------:R-:W-:-:S04]  /*02b0*/  IMAD.WIDE R12, R17, 0x4, R14 ;  /* 0x00000004110c7825 */ /* 0x000fc800078e020e */
[C---:B------:R-:W-:Y:S02]  /*02c0*/  IMAD.WIDE R4, R17.reuse, 0x4, R12 ;  /* 0x0000000411047825 */ /* 0x040fe400078e020c */
[----:B------:R-:W3:Y:S02]  /*02d0*/  LDG.E R12, desc[UR4][R12.64] ;  /* 0x000000040c0c7981 */ /* 0x000ee4000c1e1900 */
[C---:B------:R-:W-:Y:S02]  /*02e0*/  IMAD.WIDE R8, R17.reuse, 0x4, R4 ;  /* 0x0000000411087825 */ /* 0x040fe400078e0204 */
[----:B------:R-:W4:Y:S02]  /*02f0*/  LDG.E R4, desc[UR4][R4.64] ;  /* 0x0000000404047981 */ /* 0x000f24000c1e1900 */
[C---:B------:R-:W-:Y:S02]  /*0300*/  IMAD.WIDE R6, R17.reuse, 0x4, R8 ;  /* 0x0000000411067825 */ /* 0x040fe400078e0208 */
[----:B------:R-:W5:Y:S02]  /*0310*/  LDG.E R8, desc[UR4][R8.64] ;  /* 0x0000000408087981 */ /* 0x000f64000c1e1900 */
[----:B------:R-:W-:-:S02]  /*0320*/  IMAD.WIDE R10, R17, 0x4, R6 ;  /* 0x00000004110a7825 */ /* 0x000fc400078e0206 */
[----:B------:R-:W5:Y:S04]  /*0330*/  LDG.E R5, desc[UR4][R2.64] ;  /* 0x0000000402057981 */ /* 0x000f68000c1e1900 */
[----:B------:R-:W5:Y:S01]  /*0340*/  LDG.E R6, desc[UR4][R6.64] ;  /* 0x0000000406067981 */ /* 0x000f62000c1e1900 */
[----:B0-----:R-:W-:-:S03]  /*0350*/  IMAD.WIDE R14, R17, 0x4, R10 ;  /* 0x00000004110e7825 */ /* 0x001fc600078e020a */
[----:B------:R-:W5:Y:S04]  /*0360*/  LDG.E R10, desc[UR4][R10.64] ;  /* 0x000000040a0a7981 */ /* 0x000f68000c1e1900 */
[----:B------:R-:W5:Y:S04]  /*0370*/  LDG.E R13, desc[UR4][R14.64] ;  /* 0x000000040e0d7981 */ /* 0x000f68000c1e1900 */
[----:B------:R-:W5:Y:S04]  /*0380*/  LDG.E R7, desc[UR4][R2.64+0x4] ;  /* 0x0000040402077981 */ /* 0x000f68000c1e1900 */
[----:B------:R-:W5:Y:S01]  /*0390*/  LDG.E R9, desc[UR4][R2.64+0xc] ;  /* 0x00000c0402097981 */ /* 0x000f62000c1e1900 */
[----:B--2---:R-:W-:Y:S01]  /*03a0*/  FFMA R26, R25, R26, R24 ;  /* 0x0000001a191a7223 */ /* 0x004fe20000000018 */
[----:B------:R-:W-:-:S02]  /*03b0*/  IMAD.WIDE R24, R17, 0x4, R14 ;  /* 0x0000000411187825 */ /* 0x000fc400078e020e */
[----:B------:R-:W2:Y:S04]  /*03c0*/  LDG.E R14, desc[UR4][R2.64+0x8] ;  /* 0x00000804020e7981 */ /* 0x000ea8000c1e1900 */
[----:B------:R-:W2:Y:S01]  /*03d0*/  LDG.E R24, desc[UR4][R24.64] ;  /* 0x0000000418187981 */ /* 0x000ea2000c1e1900 */
[----:B---3--:R-:W-:Y:S01]  /*03e0*/  FFMA R12, R23, R12, R26 ;  /* 0x0000000c170c7223 */ /* 0x008fe2000000001a */
[----:B------:R-:W-:-:S03]  /*03f0*/  IADD3 R22, PT, PT, R22, 0x8, RZ ;  /* 0x0000000816167810 */ /* 0x000fc60007ffe0ff */
[----:B----4-:R-:W-:Y:S01]  /*0400*/  FFMA R29, R29, R4, R12 ;  /* 0x000000041d1d7223 */ /* 0x010fe2000000000c */
[----:B------:R-:W-:-:S03]  /*0410*/  ISETP.NE.AND P1, PT, R22, RZ, PT ;  /* 0x000000ff1600720c */ /* 0x000fc60003f25270 */
[----:B-----5:R-:W-:Y:S01]  /*0420*/  FFMA R8, R28, R8, R29 ;  /* 0x000000081c087223 */ /* 0x020fe2000000001d */
[----:B------:R-:W-:-:S03]  /*0430*/  IADD3 R4, P2, PT, R2, 0x20, RZ ;  /* 0x0000002002047810 */ /* 0x000fc60007f5e0ff */
[----:B------:R-:W-:Y:S01]  /*0440*/  FFMA R6, R5, R6, R8 ;  /* 0x0000000605067223 */ /* 0x000fe20000000008 */
[----:B------:R-:W-:Y:S02]  /*0450*/  IADD3.X R5, PT, PT, RZ, R3, RZ, P2, !PT ;  /* 0x00000003ff057210 */ /* 0x000fe400017fe4ff */
[----:B------:R-:W-:Y:S01]  /*0460*/  LEA R18, R17, R18, 0x3 ;  /* 0x0000001211127211 */ /* 0x000fe200078e18ff */
[----:B------:R-:W-:-:S04]  /*0470*/  FFMA R7, R7, R10, R6 ;  /* 0x0000000a07077223 */ /* 0x000fc80000000006 */
[----:B--2---:R-:W-:-:S04]  /*0480*/  FFMA R14, R14, R13, R7 ;  /* 0x0000000d0e0e7223 */ /* 0x004fc80000000007 */
[----:B------:R-:W-:Y:S01]  /*0490*/  FFMA R24, R9, R24, R14 ;  /* 0x0000001809187223 */ /* 0x000fe2000000000e */
[----:B------:R-:W-:Y:S06]  /*04a0*/  @P1 BRA `(.L_x_2) ;  /* 0xfffffffc005c1947 */ /* 0x000fec000383ffff */
.L_x_1:
[----:B------:R-:W-:Y:S05]  /*04b0*/  @!P0 BRA `(.L_x_0) ;  /* 0x0000000000fc8947 */ /* 0x000fea0003800000 */
[----:B------:R-:W-:Y:S02]  /*04c0*/  ISETP.GE.U32.AND P1, PT, R27, 0x4, PT ;  /* 0x000000041b00780c */ /* 0x000fe40003f26070 */
[----:B------:R-:W-:-:S04]  /*04d0*/  LOP3.LUT R14, R19, 0x3, RZ, 0xc0, !PT ;  /* 0x00000003130e7812 */ /* 0x000fc800078ec0ff */
[----:B------:R-:W-:-:S07]  /*04e0*/  ISETP.NE.AND P0, PT, R14, RZ, PT ;  /* 0x000000ff0e00720c */ /* 0x000fce0003f05270 */
[----:B------:R-:W-:Y:S06]  /*04f0*/  @!P1 BRA `(.L_x_3) ;  /* 0x00000000006c9947 */ /* 0x000fec0003800000 */
[----:B------:R-:W0:Y:S01]  /*0500*/  LDC.64 R4, c[0x0][0x388] ;  /* 0x0000e200ff047b82 */ /* 0x000e220000000a00 */
[----:B------:R-:W1:Y:S01]  /*0510*/  LDCU.64 UR6, c[0x0][0x380] ;  /* 0x00007000ff0677ac */ /* 0x000e620008000a00 */
[----:B------:R-:W-:Y:S01]  /*0520*/  IMAD R7, R21, R17, R0 ;  /* 0x0000001115077224 */ /* 0x000fe200078e0200 */
[CC--:B------:R-:W-:Y:S02]  /*0530*/  IADD3 R3, PT, PT, R20.reuse, R21.reuse, RZ ;  /* 0x0000001514037210 */ /* 0x0c0fe40007ffe0ff */
[----:B------:R-:W-:-:S03]  /*0540*/  IADD3 R8, P1, PT, R20, R21, RZ ;  /* 0x0000001514087210 */ /* 0x000fc60007f3e0ff */
[----:B------:R-:W2:Y:S01]  /*0550*/  LDC.64 R12, c[0x0][0x380] ;  /* 0x0000e000ff0c7b82 */ /* 0x000ea20000000a00 */
[----:B0-----:R-:W-:-:S04]  /*0560*/  IMAD.WIDE R4, R7, 0x4, R4 ;  /* 0x0000000407047825 */ /* 0x001fc800078e0204 */
[----:B------:R-:W-:Y:S02]  /*0570*/  IMAD.WIDE R6, R17, 0x4, R4 ;  /* 0x0000000411067825 */ /* 0x000fe400078e0204 */
[----:B------:R-:W3:Y:S02]  /*0580*/  LDG.E R4, desc[UR4][R4.64] ;  /* 0x0000000404047981 */ /* 0x000ee4000c1e1900 */
[----:B--2---:R-:W-:Y:S01]  /*0590*/  IMAD.WIDE.U32 R12, R3, 0x4, R12 ;  /* 0x00000004030c7825 */ /* 0x004fe200078e000c */
[----:B------:R-:W-:Y:S02]  /*05a0*/  IADD3.X R3, PT, PT, RZ, RZ, RZ, P1, !PT ;  /* 0x000000ffff037210 */ /* 0x000fe40000ffe4ff */
[----:B-1----:R-:W-:-:S03]  /*05b0*/  LEA R2, P1, R8, UR6, 0x2 ;  /* 0x0000000608027c11 */ /* 0x002fc6000f8210ff */
[----:B------:R-:W3:Y:S01]  /*05c0*/  LDG.E R13, desc[UR4][R12.64] ;  /* 0x000000040c0d7981 */ /* 0x000ee2000c1e1900 */
[----:B------:R-:W-:Y:S01]  /*05d0*/  LEA.HI.X R3, R8, UR7, R3, 0x2, P1 ;  /* 0x0000000708037c11 */ /* 0x000fe200088f1403 */
[C---:B------:R-:W-:Y:S02]  /*05e0*/  IMAD.WIDE R8, R17.reuse, 0x4, R6 ;  /* 0x0000000411087825 */ /* 0x040fe400078e0206 */
[----:B------:R-:W2:Y:S04]  /*05f0*/  LDG.E R6, desc[UR4][R6.64] ;  /* 0x0000000406067981 */ /* 0x000ea8000c1e1900 */
[----:B------:R-:W2:Y:S01]  /*0600*/  LDG.E R15, desc[UR4][R2.64+0x4] ;  /* 0x00000404020f7981 */ /* 0x000ea2000c1e1900 */
[----:B------:R-:W-:-:S03]  /*0610*/  IMAD.WIDE R10, R17, 0x4, R8 ;  /* 0x00000004110a7825 */ /* 0x000fc600078e0208 */
[----:B------:R-:W4:Y:S04]  /*0620*/  LDG.E R22, desc[UR4][R8.64] ;  /* 0x0000000408167981 */ /* 0x000f28000c1e1900 */
[----:B------:R-:W4:Y:S04]  /*0630*/  LDG.E R18, desc[UR4][R2.64+0x8] ;  /* 0x0000080402127981 */ /* 0x000f28000c1e1900 */
[----:B------:R-:W5:Y:S04]  /*0640*/  LDG.E R26, desc[UR4][R2.64+0xc] ;  /* 0x00000c04021a7981 */ /* 0x000f68000c1e1900 */
[----:B------:R-:W5:Y:S01]  /*0650*/  LDG.E R10, desc[UR4][R10.64] ;  /* 0x000000040a0a7981 */ /* 0x000f62000c1e1900 */
[----:B------:R-:W-:Y:S01]  /*0660*/  IADD3 R21, PT, PT, R21, 0x4, RZ ;  /* 0x0000000415157810 */ /* 0x000fe20007ffe0ff */
[----:B---3--:R-:W-:-:S04]  /*0670*/  FFMA R24, R13, R4, R24 ;  /* 0x000000040d187223 */ /* 0x008fc80000000018 */
[----:B--2---:R-:W-:-:S04]  /*0680*/  FFMA R15, R15, R6, R24 ;  /* 0x000000060f0f7223 */ /* 0x004fc80000000018 */
[----:B----4-:R-:W-:-:S04]  /*0690*/  FFMA R15, R18, R22, R15 ;  /* 0x00000016120f7223 */ /* 0x010fc8000000000f */
[----:B-----5:R-:W-:-:S07]  /*06a0*/  FFMA R24, R26, R10, R15 ;  /* 0x0000000a1a187223 */ /* 0x020fce000000000f */
.L_x_3:
[----:B------:R-:W-:Y:S05]  /*06b0*/  @!P0 BRA `(.L_x_0) ;  /* 0x00000000007c8947 */ /* 0x000fea0003800000 */
[----:B------:R-:W-:Y:S01]  /*06c0*/  ISETP.NE.AND P1, PT, R14, 0x1, PT ;  /* 0x000000010e00780c */ /* 0x000fe20003f25270 */
[----:B------:R-:W0:Y:S01]  /*06d0*/  LDC.64 R10, c[0x0][0x380] ;  /* 0x0000e000ff0a7b82 */ /* 0x000e220000000a00 */
[----:B------:R-:W-:-:S04]  /*06e0*/  LOP3.LUT R19, R19, 0x1, RZ, 0xc0, !PT ;  /* 0x0000000113137812 */ /* 0x000fc800078ec0ff */
[----:B------:R-:W-:-:S03]  /*06f0*/  ISETP.NE.U32.AND P0, PT, R19, 0x1, PT ;  /* 0x000000011300780c */ /* 0x000fc60003f05070 */
[----:B------:R-:W1:Y:S04]  /*0700*/  LDC.64 R8, c[0x0][0x388] ;  /* 0x0000e200ff087b82 */ /* 0x000e680000000a00 */
[CC--:B------:R-:W-:Y:S02]  /*0710*/  @P1 IADD3 R13, PT, PT, R20.reuse, R21.reuse, RZ ;  /* 0x00000015140d1210 */ /* 0x0c0fe40007ffe0ff */
[----:B------:R-:W-:Y:S02]  /*0720*/  @P1 IADD3 R12, P2, PT, R20, R21, RZ ;  /* 0x00000015140c1210 */ /* 0x000fe40007f5e0ff */
[----:B------:R-:W2:Y:S02]  /*0730*/  @P1 LDC.64 R2, c[0x0][0x380] ;  /* 0x0000e000ff021b82 */ /* 0x000ea40000000a00 */
[----:B------:R-:W-:-:S06]  /*0740*/  @P1 IADD3.X R14, PT, PT, RZ, RZ, RZ, P2, !PT ;  /* 0x000000ffff0e1210 */ /* 0x000fcc00017fe4ff */
[----:B------:R-:W3:Y:S01]  /*0750*/  LDC.64 R4, c[0x0][0x380] ;  /* 0x0000e000ff047b82 */ /* 0x000ee20000000a00 */
[----:B0-----:R-:W-:-:S04]  /*0760*/  @P1 IMAD.WIDE.U32 R10, R13, 0x4, R10 ;  /* 0x000000040d0a1825 */ /* 0x001fc800078e000a */
[C---:B------:R-:W-:Y:S01]  /*0770*/  @P1 IMAD R13, R21.reuse, R17, R0 ;  /* 0x00000011150d1224 */ /* 0x040fe200078e0200 */
[----:B------:R-:W-:Y:S01]  /*0780*/  @P1 IADD3 R21, PT, PT, R21, 0x2, RZ ;  /* 0x0000000215151810 */ /* 0x000fe20007ffe0ff */
[----:B------:R-:W4:Y:S01]  /*0790*/  @P1 LDG.E R11, desc[UR4][R10.64] ;  /* 0x000000040a0b1981 */ /* 0x000f22000c1e1900 */
[----:B------:R-:W0:Y:S01]  /*07a0*/  LDC.64 R6, c[0x0][0x388] ;  /* 0x0000e200ff067b82 */ /* 0x000e220000000a00 */
[----:B-1----:R-:W-:Y:S01]  /*07b0*/  @P1 IMAD.WIDE R8, R13, 0x4, R8 ;  /* 0x000000040d081825 */ /* 0x002fe200078e0208 */
[----:B------:R-:W-:Y:S02]  /*07c0*/  @!P0 IADD3 R15, PT, PT, R20, R21, RZ ;  /* 0x00000015140f8210 */ /* 0x000fe40007ffe0ff */
[----:B--2---:R-:W-:Y:S01]  /*07d0*/  @P1 LEA R2, P2, R12, R2, 0x2 ;  /* 0x000000020c021211 */ /* 0x004fe200078410ff */
[----:B------:R-:W-:-:S03]  /*07e0*/  @!P0 IMAD R21, R21, R17, R0 ;  /* 0x0000001115158224 */ /* 0x000fc600078e0200 */
[----:B------:R-:W-:Y:S01]  /*07f0*/  @P1 LEA.HI.X R3, R12, R3, R14, 0x2, P2 ;  /* 0x000000030c031211 */ /* 0x000fe200010f140e */
[----:B------:R-:W-:Y:S01]  /*0800*/  @P1 IMAD.WIDE R12, R17, 0x4, R8 ;  /* 0x00000004110c1825 */ /* 0x000fe200078e0208 */
[----:B------:R-:W4:Y:S03]  /*0810*/  @P1 LDG.E R14, desc[UR4][R8.64] ;  /* 0x00000004080e1981 */ /* 0x000f26000c1e1900 */
[----:B---3--:R-:W-:Y:S01]  /*0820*/  @!P0 IMAD.WIDE.U32 R4, R15, 0x4, R4 ;  /* 0x000000040f048825 */ /* 0x008fe200078e0004 */
[----:B------:R-:W2:Y:S04]  /*0830*/  @P1 LDG.E R2, desc[UR4][R2.64+0x4] ;  /* 0x0000040402021981 */ /* 0x000ea8000c1e1900 */
[----:B------:R-:W2:Y:S01]  /*0840*/  @P1 LDG.E R12, desc[UR4][R12.64] ;  /* 0x000000040c0c1981 */ /* 0x000ea2000c1e1900 */
[----:B0-----:R-:W-:-:S03]  /*0850*/  @!P0 IMAD.WIDE R6, R21, 0x4, R6 ;  /* 0x0000000415068825 */ /* 0x001fc600078e0206 */
[----:B------:R-:W3:Y:S04]  /*0860*/  @!P0 LDG.E R5, desc[UR4][R4.64] ;  /* 0x0000000404058981 */ /* 0x000ee8000c1e1900 */
[----:B------:R-:W3:Y:S01]  /*0870*/  @!P0 LDG.E R6, desc[UR4][R6.64] ;  /* 0x0000000406068981 */ /* 0x000ee2000c1e1900 */
[----:B----4-:R-:W-:-:S04]  /*0880*/  @P1 FFMA R11, R11, R14, R24 ;  /* 0x0000000e0b0b1223 */ /* 0x010fc80000000018 */
[----:B--2---:R-:W-:-:S04]  /*0890*/  @P1 FFMA R24, R2, R12, R11 ;  /* 0x0000000c02181223 */ /* 0x004fc8000000000b */
[----:B---3--:R-:W-:-:S07]  /*08a0*/  @!P0 FFMA R24, R5, R6, R24 ;  /* 0x0000000605188223 */ /* 0x008fce0000000018 */
.L_x_0:
[----:B------:R-:W0:Y:S01]  /*08b0*/  LDC.64 R2, c[0x0][0x390] ;  /* 0x0000e400ff027b82 */ /* 0x000e220000000a00 */
[----:B------:R-:W-:-:S04]  /*08c0*/  IMAD R17, R16, R17, R0 ;  /* 0x0000001110117224 */ /* 0x000fc800078e0200 */
[----:B0-----:R-:W-:-:S05]  /*08d0*/  IMAD.WIDE R2, R17, 0x4, R2 ;  /* 0x0000000411027825 */ /* 0x001fca00078e0202 */
[----:B------:R-:W-:Y:S01]  /*08e0*/  STG.E desc[UR4][R2.64], R24 ;  /* 0x0000001802007986 */ /* 0x000fe2000c101904 */
[----:B------:R-:W-:Y:S05]  /*08f0*/  EXIT ;  /* 0x000000000000794d */ /* 0x000fea0003800000 */
.L_x_4:
[----:B------:R-:W-:-:S00]  /*0900*/  BRA `(.L_x_4) ;  /* 0xfffffffc00fc7947 */ /* 0x000fc0000383ffff */
[----:B------:R-:W-:-:S00]  /*0910*/  NOP ;  /* 0x0000000000007918 */ /* 0x000fc00000000000 */
        /* <DEDUP_REMOVED lines=14> */
.L_x_5:


//--------------------- .nv.shared.reserved.0     --------------------------
	.section	.nv.shared.reserved.0,"aw",@nobits
	.weak		__nv_reservedSMEM_offset_0_alias
	.size		__nv_reservedSMEM_offset_0_alias, 0, 64
	.other		__nv_reservedSMEM_offset_0_alias,@"STO_CUDA_RESERVED_SHARED STV_DEFAULT"
__nv_reservedSMEM_offset_0_alias:
	.zero		0
	.zero		64


//--------------------- .nv.constant0._Z11naiveMatMulPKfS0_Pfiii --------------------------
	.section	.nv.constant0._Z11naiveMatMulPKfS0_Pfiii,"a",@progbits
	.sectionflags	@""
	.align	4
.nv.constant0._Z11naiveMatMulPKfS0_Pfiii:
	.zero		932


//--------------------- SYMBOLS --------------------------

	.type		.nv.reservedSmem.offset0,@object
	.size		.nv.reservedSmem.offset0,0x4
